//
// Generated by NVIDIA NVVM Compiler
//
// Compiler Build ID: CL-36424714
// Cuda compilation tools, release 13.0, V13.0.88
// Based on NVVM 20.0.0
//

.version 9.0
.target sm_100
.address_size 64

	// .globl	_Z12add_matricesPfS_S_ii

.visible .entry _Z12add_matricesPfS_S_ii(
	.param .u64 .ptr .align 1 _Z12add_matricesPfS_S_ii_param_0,
	.param .u64 .ptr .align 1 _Z12add_matricesPfS_S_ii_param_1,
	.param .u64 .ptr .align 1 _Z12add_matricesPfS_S_ii_param_2,
	.param .u32 _Z12add_matricesPfS_S_ii_param_3,
	.param .u32 _Z12add_matricesPfS_S_ii_param_4
)
{
	.reg .pred 	%p<2>;
	.reg .b32 	%r<13>;
	.reg .b32 	%f<4>;
	.reg .b64 	%rd<11>;

	ld.param.u64 	%rd1, [_Z12add_matricesPfS_S_ii_param_0];
	ld.param.u64 	%rd2, [_Z12add_matricesPfS_S_ii_param_1];
	ld.param.u64 	%rd3, [_Z12add_matricesPfS_S_ii_param_2];
	ld.param.u32 	%r2, [_Z12add_matricesPfS_S_ii_param_3];
	ld.param.u32 	%r3, [_Z12add_matricesPfS_S_ii_param_4];
	mov.u32 	%r4, %ctaid.x;
	mov.u32 	%r5, %ntid.x;
	mov.u32 	%r6, %tid.x;
	mad.lo.s32 	%r7, %r4, %r5, %r6;
	mov.u32 	%r8, %ctaid.y;
	mov.u32 	%r9, %ntid.y;
	mov.u32 	%r10, %tid.y;
	mad.lo.s32 	%r11, %r8, %r9, %r10;
	mad.lo.s32 	%r1, %r3, %r7, %r11;
	mul.lo.s32 	%r12, %r3, %r2;
	setp.ge.s32 	%p1, %r1, %r12;
	@%p1 bra 	$L__BB0_2;
	cvta.to.global.u64 	%rd4, %rd2;
	cvta.to.global.u64 	%rd5, %rd3;
	cvta.to.global.u64 	%rd6, %rd1;
	mul.wide.s32 	%rd7, %r1, 4;
	add.s64 	%rd8, %rd4, %rd7;
	ld.global.f32 	%f1, [%rd8];
	add.s64 	%rd9, %rd5, %rd7;
	ld.global.f32 	%f2, [%rd9];
	add.f32 	%f3, %f1, %f2;
	add.s64 	%rd10, %rd6, %rd7;
	st.global.f32 	[%rd10], %f3;
$L__BB0_2:
	ret;

}


// ===== COMPILED SASS (sm_100) =====

	.target	sm_100

	.elftype	@"ET_EXEC"


//--------------------- .note.nv.tkinfo           --------------------------
	.section	.note.nv.tkinfo,"",@"SHT_NOTE"
	.sectionflags	@"SHF_NOTE_NV_TKINFO"
	.tkinfo
        /*0018*/ 	.word	0x00000002
        /*0030*/ 	.string	""
        /*0030*/ 	.string	"ptxas"
        /*0030*/ 	.string	"Cuda compilation tools, release 13.0, V13.0.88"
        /*0030*/ 	.string	"Build cuda_13.0.r13.0/compiler.36424714_0"
        /*0030*/ 	.string	"-arch sm_100 -m 64 "



//--------------------- .note.nv.cuinfo           --------------------------
	.section	.note.nv.cuinfo,"",@"SHT_NOTE"
	.sectionflags	@"SHF_NOTE_NV_CUINFO"
        /*0018*/ 	.short	0x0002
        /*001a*/ 	.short	0x0064
        /*001c*/ 	.short	0x0082
	.zero		2


//--------------------- .nv.info                  --------------------------
	.section	.nv.info,"",@"SHT_CUDA_INFO"
	.align	4


	//----- nvinfo : EIATTR_REGCOUNT
	.align		4
        /*0000*/ 	.byte	0x04, 0x2f
        /*0002*/ 	.short	(.L_1 - .L_0)
	.align		4
.L_0:
        /*0004*/ 	.word	index@(_Z12add_matricesPfS_S_ii)
        /*0008*/ 	.word	0x0000000c


	//----- nvinfo : EIATTR_FRAME_SIZE
	.align		4
.L_1:
        /*000c*/ 	.byte	0x04, 0x11
        /*000e*/ 	.short	(.L_3 - .L_2)
	.align		4
.L_2:
        /*0010*/ 	.word	index@(_Z12add_matricesPfS_S_ii)
        /*0014*/ 	.word	0x00000000


	//----- nvinfo : EIATTR_MIN_STACK_SIZE
	.align		4
.L_3:
        /*0018*/ 	.byte	0x04, 0x12
        /*001a*/ 	.short	(.L_5 - .L_4)
	.align		4
.L_4:
        /*001c*/ 	.word	index@(_Z12add_matricesPfS_S_ii)
        /*0020*/ 	.word	0x00000000
.L_5:


//--------------------- .nv.compat                --------------------------
	.section	.nv.compat,"",@"SHT_CUDA_COMPAT_INFO"
	.align	4
        /*0000*/ 	.byte	0x02, 0x09, 0x00, 0x00, 0x02, 0x02, 0x01, 0x00, 0x02, 0x05, 0x05, 0x00, 0x03, 0x07, 0x01, 0x01
        /*0010*/ 	.byte	0x02, 0x03, 0x00, 0x00, 0x02, 0x06, 0x01, 0x00, 0x04, 0x0b, 0x08, 0x00, 0x09, 0x00, 0x00, 0x00
        /*0020*/ 	.byte	0x00, 0x00, 0x00, 0x00


//--------------------- .nv.info._Z12add_matricesPfS_S_ii --------------------------
	.section	.nv.info._Z12add_matricesPfS_S_ii,"",@"SHT_CUDA_INFO"
	.sectionflags	@""
	.align	4


	//----- nvinfo : EIATTR_CUDA_API_VERSION
	.align		4
        /*0000*/ 	.byte	0x04, 0x37
        /*0002*/ 	.short	(.L_7 - .L_6)
.L_6:
        /*0004*/ 	.word	0x00000082


	//----- nvinfo : EIATTR_KPARAM_INFO
	.align		4
.L_7:
        /*0008*/ 	.byte	0x04, 0x17
        /*000a*/ 	.short	(.L_9 - .L_8)
.L_8:
        /*000c*/ 	.word	0x00000000
        /*0010*/ 	.short	0x0004
        /*0012*/ 	.short	0x001c
        /*0014*/ 	.byte	0x00, 0xf0, 0x11, 0x00


	//----- nvinfo : EIATTR_KPARAM_INFO
	.align		4
.L_9:
        /*0018*/ 	.byte	0x04, 0x17
        /*001a*/ 	.short	(.L_11 - .L_10)
.L_10:
        /*001c*/ 	.word	0x00000000
        /*0020*/ 	.short	0x0003
        /*0022*/ 	.short	0x0018
        /*0024*/ 	.byte	0x00, 0xf0, 0x11, 0x00


	//----- nvinfo : EIATTR_KPARAM_INFO
	.align		4
.L_11:
        /*0028*/ 	.byte	0x04, 0x17
        /*002a*/ 	.short	(.L_13 - .L_12)
.L_12:
        /*002c*/ 	.word	0x00000000
        /*0030*/ 	.short	0x0002
        /*0032*/ 	.short	0x0010
        /*0034*/ 	.byte	0x00, 0xf5, 0x21, 0x00


	//----- nvinfo : EIATTR_KPARAM_INFO
	.align		4
.L_13:
        /*0038*/ 	.byte	0x04, 0x17
        /*003a*/ 	.short	(.L_15 - .L_14)
.L_14:
        /*003c*/ 	.word	0x00000000
        /*0040*/ 	.short	0x0001
        /*0042*/ 	.short	0x0008
        /*0044*/ 	.byte	0x00, 0xf5, 0x21, 0x00


	//----- nvinfo : EIATTR_KPARAM_INFO
	.align		4
.L_15:
        /*0048*/ 	.byte	0x04, 0x17
        /*004a*/ 	.short	(.L_17 - .L_16)
.L_16:
        /*004c*/ 	.word	0x00000000
        /*0050*/ 	.short	0x0000
        /*0052*/ 	.short	0x0000
        /*0054*/ 	.byte	0x00, 0xf5, 0x21, 0x00


	//----- nvinfo : EIATTR_SPARSE_MMA_MASK
	.align		4
.L_17:
        /*0058*/ 	.byte	0x03, 0x50
        /*005a*/ 	.short	0x0000


	//----- nvinfo : EIATTR_MAXREG_COUNT
	.align		4
        /*005c*/ 	.byte	0x03, 0x1b
        /*005e*/ 	.short	0x00ff


	//----- nvinfo : EIATTR_MERCURY_ISA_VERSION
	.align		4
        /*0060*/ 	.byte	0x03, 0x5f
        /*0062*/ 	.short	0x0101


	//----- nvinfo : EIATTR_VRC_CTA_INIT_COUNT
	.align		4
        /*0064*/ 	.byte	0x02, 0x4a
	.zero		1
	.zero		1


	//----- nvinfo : EIATTR_EXIT_INSTR_OFFSETS
	.align		4
        /*0068*/ 	.byte	0x04, 0x1c
        /*006a*/ 	.short	(.L_19 - .L_18)


	//   ....[0]....
.L_18:
        /*006c*/ 	.word	0x000000d0


	//   ....[1]....
        /*0070*/ 	.word	0x00000190


	//----- nvinfo : EIATTR_CBANK_PARAM_SIZE
	.align		4
.L_19:
        /*0074*/ 	.byte	0x03, 0x19
        /*0076*/ 	.short	0x0020


	//----- nvinfo : EIATTR_PARAM_CBANK
	.align		4
        /*0078*/ 	.byte	0x04, 0x0a
        /*007a*/ 	.short	(.L_21 - .L_20)
	.align		4
.L_20:
        /*007c*/ 	.word	index@(.nv.constant0._Z12add_matricesPfS_S_ii)
        /*0080*/ 	.short	0x0380
        /*0082*/ 	.short	0x0020


	//----- nvinfo : EIATTR_SW_WAR
	.align		4
.L_21:
        /*0084*/ 	.byte	0x04, 0x36
        /*0086*/ 	.short	(.L_23 - .L_22)
.L_22:
        /*0088*/ 	.word	0x00000008
.L_23:


//--------------------- .nv.callgraph             --------------------------
	.section	.nv.callgraph,"",@"SHT_CUDA_CALLGRAPH"
	.align	4
	.sectionentsize	8
	.align		4
        /*0000*/ 	.word	0x00000000
	.align		4
        /*0004*/ 	.word	0xffffffff
	.align		4
        /*0008*/ 	.word	0x00000000
	.align		4
        /*000c*/ 	.word	0xfffffffe
	.align		4
        /*0010*/ 	.word	0x00000000
	.align		4
        /*0014*/ 	.word	0xfffffffd
	.align		4
        /*0018*/ 	.word	0x00000000
	.align		4
        /*001c*/ 	.word	0xfffffffc


//--------------------- .text._Z12add_matricesPfS_S_ii --------------------------
	.section	.text._Z12add_matricesPfS_S_ii,"ax",@progbits
	.align	128
        .global         _Z12add_matricesPfS_S_ii
        .type           _Z12add_matricesPfS_S_ii,@function
        .size           _Z12add_matricesPfS_S_ii,(.L_x_1 - _Z12add_matricesPfS_S_ii)
        .other          _Z12add_matricesPfS_S_ii,@"STO_CUDA_ENTRY STV_DEFAULT"
_Z12add_matricesPfS_S_ii:
.text._Z12add_matricesPfS_S_ii:
[----:B------:R-:W-:Y:S01]  /*0000*/  LDC R1, c[0x0][0x37c] ;  /* 0x0000df00ff017b82 */ /* 0x000fe20000000800 */
[----:B------:R-:W0:Y:S07]  /*0010*/  S2R R3, SR_TID.X ;  /* 0x0000000000037919 */ /* 0x000e2e0000002100 */
[----:B------:R-:W0:Y:S01]  /*0020*/  S2UR UR6, SR_CTAID.X ;  /* 0x00000000000679c3 */ /* 0x000e220000002500 */
[----:B------:R-:W1:Y:S01]  /*0030*/  LDCU.64 UR4, c[0x0][0x398] ;  /* 0x00007300ff0477ac */ /* 0x000e620008000a00 */
[----:B------:R-:W2:Y:S06]  /*0040*/  S2R R5, SR_TID.Y ;  /* 0x0000000000057919 */ /* 0x000eac0000002200 */
[----:B------:R-:W0:Y:S08]  /*0050*/  LDC R0, c[0x0][0x360] ;  /* 0x0000d800ff007b82 */ /* 0x000e300000000800 */
[----:B------:R-:W2:Y:S01]  /*0060*/  S2UR UR7, SR_CTAID.Y ;  /* 0x00000000000779c3 */ /* 0x000ea20000002600 */
[----:B-1----:R-:W-:-:S07]  /*0070*/  UIMAD UR4, UR5, UR4, URZ ;  /* 0x00000004050472a4 */ /* 0x002fce000f8e02ff */
[----:B------:R-:W2:Y:S01]  /*0080*/  LDC R2, c[0x0][0x364] ;  /* 0x0000d900ff027b82 */ /* 0x000ea20000000800 */
[----:B0-----:R-:W-:Y:S02]  /*0090*/  IMAD R0, R0, UR6, R3 ;  /* 0x0000000600007c24 */ /* 0x001fe4000f8e0203 */
[----:B--2---:R-:W-:-:S04]  /*00a0*/  IMAD R3, R2, UR7, R5 ;  /* 0x0000000702037c24 */ /* 0x004fc8000f8e0205 */
[----:B------:R-:W-:-:S05]  /*00b0*/  IMAD R9, R0, UR5, R3 ;  /* 0x0000000500097c24 */ /* 0x000fca000f8e0203 */
[----:B------:R-:W-:-:S13]  /*00c0*/  ISETP.GE.AND P0, PT, R9, UR4, PT ;  /* 0x0000000409007c0c */ /* 0x000fda000bf06270 */
[----:B------:R-:W-:Y:S05]  /*00d0*/  @P0 EXIT ;  /* 0x000000000000094d */ /* 0x000fea0003800000 */
[----:B------:R-:W0:Y:S01]  /*00e0*/  LDC.64 R2, c[0x0][0x388] ;  /* 0x0000e200ff027b82 */ /* 0x000e220000000a00 */
[----:B------:R-:W1:Y:S07]  /*00f0*/  LDCU.64 UR4, c[0x0][0x358] ;  /* 0x00006b00ff0477ac */ /* 0x000e6e0008000a00 */
[----:B------:R-:W2:Y:S08]  /*0100*/  LDC.64 R4, c[0x0][0x390] ;  /* 0x0000e400ff047b82 */ /* 0x000eb00000000a00 */
[----:B------:R-:W3:Y:S01]  /*0110*/  LDC.64 R6, c[0x0][0x380] ;  /* 0x0000e000ff067b82 */ /* 0x000ee20000000a00 */
[----:B0-----:R-:W-:-:S06]  /*0120*/  IMAD.WIDE R2, R9, 0x4, R2 ;  /* 0x0000000409027825 */ /* 0x001fcc00078e0202 */
[----:B-1----:R-:W4:Y:S01]  /*0130*/  LDG.E R2, desc[UR4][R2.64] ;  /* 0x0000000402027981 */ /* 0x002f22000c1e1900 */
[----:B--2---:R-:W-:-:S06]  /*0140*/  IMAD.WIDE R4, R9, 0x4, R4 ;  /* 0x0000000409047825 */ /* 0x004fcc00078e0204 */
[----:B------:R-:W4:Y:S01]  /*0150*/  LDG.E R5, desc[UR4][R4.64] ;  /* 0x0000000404057981 */ /* 0x000f22000c1e1900 */
[----:B---3--:R-:W-:-:S04]  /*0160*/  IMAD.WIDE R6, R9, 0x4, R6 ;  /* 0x0000000409067825 */ /* 0x008fc800078e0206 */
[----:B----4-:R-:W-:-:S05]  /*0170*/  FADD R9, R2, R5 ;  /* 0x0000000502097221 */ /* 0x010fca0000000000 */
[----:B------:R-:W-:Y:S01]  /*0180*/  STG.E desc[UR4][R6.64], R9 ;  /* 0x0000000906007986 */ /* 0x000fe2000c101904 */
[----:B------:R-:W-:Y:S05]  /*0190*/  EXIT ;  /* 0x000000000000794d */ /* 0x000fea0003800000 */
.L_x_0:
[----:B------:R-:W-:-:S00]  /*01a0*/  BRA `(.L_x_0) ;  /* 0xfffffffc00fc7947 */ /* 0x000fc0000383ffff */
[----:B------:R-:W-:-:S00]  /*01b0*/  NOP ;  /* 0x0000000000007918 */ /* 0x000fc00000000000 */
        /* <DEDUP_REMOVED lines=12> */
.L_x_1:


//--------------------- .nv.shared.reserved.0     --------------------------
	.section	.nv.shared.reserved.0,"aw",@nobits
	.weak		__nv_reservedSMEM_offset_0_alias
	.size		__nv_reservedSMEM_offset_0_alias, 0, 64
	.other		__nv_reservedSMEM_offset_0_alias,@"STO_CUDA_RESERVED_SHARED STV_DEFAULT"
__nv_reservedSMEM_offset_0_alias:
	.zero		0
	.zero		64


//--------------------- .nv.constant0._Z12add_matricesPfS_S_ii --------------------------
	.section	.nv.constant0._Z12add_matricesPfS_S_ii,"a",@progbits
	.sectionflags	@""
	.align	4
.nv.constant0._Z12add_matricesPfS_S_ii:
	.zero		928


//--------------------- SYMBOLS --------------------------

	.type		.nv.reservedSmem.offset0,@object
	.size		.nv.reservedSmem.offset0,0x4
